	.headerflags	@"EF_CUDA_TEXMODE_UNIFIED EF_CUDA_64BIT_ADDRESS EF_CUDA_ACCELERATORS EF_CUDA_SM90 EF_CUDA_VIRTUAL_SM(EF_CUDA_SM90)"
	.elftype	@"ET_EXEC"


//--------------------- .nv.info                  --------------------------
	.section	.nv.info,"",@"SHT_CUDA_INFO"
	.align	4


	//----- nvinfo : EIATTR_REGCOUNT
	.align		4
        /*0000*/ 	.byte	0x04, 0x2f
        /*0002*/ 	.short	(.L_1 - .L_0)
	.align		4
.L_0:
        /*0004*/ 	.word	index@(triton_poi_fused_convolution_5)
        /*0008*/ 	.word	0x0000000c


	//----- nvinfo : EIATTR_MIN_STACK_SIZE
	.align		4
.L_1:
        /*000c*/ 	.byte	0x04, 0x12
        /*000e*/ 	.short	(.L_3 - .L_2)
	.align		4
.L_2:
        /*0010*/ 	.word	index@(triton_poi_fused_convolution_5)
        /*0014*/ 	.word	0x00000000


	//----- nvinfo : EIATTR_FRAME_SIZE
	.align		4
.L_3:
        /*0018*/ 	.byte	0x04, 0x11
        /*001a*/ 	.short	(.L_5 - .L_4)
	.align		4
.L_4:
        /*001c*/ 	.word	index@(triton_poi_fused_convolution_5)
        /*0020*/ 	.word	0x00000000


	//----- nvinfo : EIATTR_MIN_STACK_SIZE
	.align		4
.L_5:
        /*0024*/ 	.byte	0x04, 0x12
        /*0026*/ 	.short	(.L_7 - .L_6)
	.align		4
.L_6:
        /*0028*/ 	.word	index@(triton_poi_fused_convolution_5)
        /*002c*/ 	.word	0x00000000
.L_7:


//--------------------- .nv.info.triton_poi_fused_convolution_5 --------------------------
	.section	.nv.info.triton_poi_fused_convolution_5,"",@"SHT_CUDA_INFO"
	.sectionflags	@""
	.align	4


	//----- nvinfo : EIATTR_CUDA_API_VERSION
	.align		4
        /*0000*/ 	.byte	0x04, 0x37
        /*0002*/ 	.short	(.L_9 - .L_8)
.L_8:
        /*0004*/ 	.word	0x0000007c


	//----- nvinfo : EIATTR_KPARAM_INFO
	.align		4
.L_9:
        /*0008*/ 	.byte	0x04, 0x17
        /*000a*/ 	.short	(.L_11 - .L_10)
.L_10:
        /*000c*/ 	.word	0x00000000
        /*0010*/ 	.short	0x0002
        /*0012*/ 	.short	0x0010
        /*0014*/ 	.byte	0x00, 0xf0, 0x11, 0x00


	//----- nvinfo : EIATTR_KPARAM_INFO
	.align		4
.L_11:
        /*0018*/ 	.byte	0x04, 0x17
        /*001a*/ 	.short	(.L_13 - .L_12)
.L_12:
        /*001c*/ 	.word	0x00000000
        /*0020*/ 	.short	0x0001
        /*0022*/ 	.short	0x0008
        /*0024*/ 	.byte	0x00, 0xf4, 0x21, 0x00


	//----- nvinfo : EIATTR_KPARAM_INFO
	.align		4
.L_13:
        /*0028*/ 	.byte	0x04, 0x17
        /*002a*/ 	.short	(.L_15 - .L_14)
.L_14:
        /*002c*/ 	.word	0x00000000
        /*0030*/ 	.short	0x0000
        /*0032*/ 	.short	0x0000
        /*0034*/ 	.byte	0x00, 0xf4, 0x21, 0x00


	//----- nvinfo : EIATTR_SPARSE_MMA_MASK
	.align		4
.L_15:
        /*0038*/ 	.byte	0x03, 0x50
        /*003a*/ 	.short	0x0000


	//----- nvinfo : EIATTR_MAXREG_COUNT
	.align		4
        /*003c*/ 	.byte	0x03, 0x1b
        /*003e*/ 	.short	0x00ff


	//----- nvinfo : EIATTR_EXIT_INSTR_OFFSETS
	.align		4
        /*0040*/ 	.byte	0x04, 0x1c
        /*0042*/ 	.short	(.L_17 - .L_16)


	//   ....[0]....
.L_16:
        /*0044*/ 	.word	0x00000170


	//----- nvinfo : EIATTR_REQNTID
	.align		4
.L_17:
        /*0048*/ 	.byte	0x04, 0x10
        /*004a*/ 	.short	(.L_19 - .L_18)
.L_18:
        /*004c*/ 	.word	0x00000100
        /*0050*/ 	.word	0x00000001
        /*0054*/ 	.word	0x00000001


	//----- nvinfo : EIATTR_CBANK_PARAM_SIZE
	.align		4
.L_19:
        /*0058*/ 	.byte	0x03, 0x19
        /*005a*/ 	.short	0x0014


	//----- nvinfo : EIATTR_PARAM_CBANK
	.align		4
        /*005c*/ 	.byte	0x04, 0x0a
        /*005e*/ 	.short	(.L_21 - .L_20)
	.align		4
.L_20:
        /*0060*/ 	.word	index@(.nv.constant0.triton_poi_fused_convolution_5)
        /*0064*/ 	.short	0x0210
        /*0066*/ 	.short	0x0014


	//----- nvinfo : EIATTR_SW_WAR
	.align		4
.L_21:
        /*0068*/ 	.byte	0x04, 0x36
        /*006a*/ 	.short	(.L_23 - .L_22)
.L_22:
        /*006c*/ 	.word	0x00000008
.L_23:


//--------------------- .nv.callgraph             --------------------------
	.section	.nv.callgraph,"",@"SHT_CUDA_CALLGRAPH"
	.align	4
	.sectionentsize	8
	.align		4
        /*0000*/ 	.word	0x00000000
	.align		4
        /*0004*/ 	.word	0xffffffff
	.align		4
        /*0008*/ 	.word	0x00000000
	.align		4
        /*000c*/ 	.word	0xfffffffe
	.align		4
        /*0010*/ 	.word	0x00000000
	.align		4
        /*0014*/ 	.word	0xfffffffd
	.align		4
        /*0018*/ 	.word	0x00000000
	.align		4
        /*001c*/ 	.word	0xfffffffc


//--------------------- .text.triton_poi_fused_convolution_5 --------------------------
	.section	.text.triton_poi_fused_convolution_5,"ax",@progbits
	.align	128
        .global         triton_poi_fused_convolution_5
        .type           triton_poi_fused_convolution_5,@function
        .size           triton_poi_fused_convolution_5,(.L_x_1 - triton_poi_fused_convolution_5)
        .other          triton_poi_fused_convolution_5,@"STO_CUDA_ENTRY STV_DEFAULT"
triton_poi_fused_convolution_5:
.text.triton_poi_fused_convolution_5:
[----:B------:R-:W-:Y:S01]  /*0000*/  LDC R1, c[0x0][0x28] ;  /* 0x00000a00ff017b82 */ /* 0x000fe20000000800 */
[----:B------:R-:W1:Y:S07]  /*0010*/  S2R R0, SR_TID.X ;  /* 0x0000000000007919 */ /* 0x000e6e0000002100 */
[----:B------:R-:W2:Y:S01]  /*0020*/  LDC.64 R4, c[0x0][0x218] ;  /* 0x00008600ff047b82 */ /* 0x000ea20000000a00 */
[----:B------:R-:W-:Y:S01]  /*0030*/  ULDC.64 UR4, c[0x0][0x208] ;  /* 0x0000820000047ab9 */ /* 0x000fe20000000a00 */
[----:B------:R-:W3:Y:S06]  /*0040*/  S2R R7, SR_CTAID.X ;  /* 0x0000000000077919 */ /* 0x000eec0000002500 */
[----:B------:R-:W4:Y:S01]  /*0050*/  LDC.64 R2, c[0x0][0x210] ;  /* 0x00008400ff027b82 */ /* 0x000f220000000a00 */
[----:B-1----:R-:W-:Y:S01]  /*0060*/  IMAD.SHL.U32 R0, R0, 0x2, RZ ;  /* 0x0000000200007824 */ /* 0x002fe200078e00ff */
[----:B---3--:R-:W-:-:S04]  /*0070*/  SHF.R.S32.HI R6, RZ, 0x16, R7 ;  /* 0x00000016ff067819 */ /* 0x008fc80000011407 */
[----:B------:R-:W-:Y:S02]  /*0080*/  LOP3.LUT R0, R0, 0x1fe, RZ, 0xc0, !PT ;  /* 0x000001fe00007812 */ /* 0x000fe400078ec0ff */
[----:B------:R-:W-:-:S03]  /*0090*/  SGXT R6, R6, 0x1 ;  /* 0x000000010606781a */ /* 0x000fc60000000200 */
[----:B------:R-:W-:-:S04]  /*00a0*/  IMAD R7, R7, 0x200, R0 ;  /* 0x0000020007077824 */ /* 0x000fc800078e0200 */
[----:B----4-:R-:W-:Y:S01]  /*00b0*/  IMAD.WIDE R2, R7, 0x4, R2 ;  /* 0x0000000407027825 */ /* 0x010fe200078e0202 */
[----:B------:R-:W-:-:S04]  /*00c0*/  LEA.HI R6, R6, R7, RZ, 0xc ;  /* 0x0000000706067211 */ /* 0x000fc800078f60ff */
[----:B------:R-:W-:-:S04]  /*00d0*/  SHF.R.S32.HI R6, RZ, 0xc, R6 ;  /* 0x0000000cff067819 */ /* 0x000fc80000011406 */
[----:B------:R-:W-:-:S04]  /*00e0*/  LEA.HI R0, R6, R6, RZ, 0x6 ;  /* 0x0000000606007211 */ /* 0x000fc800078f30ff */
[----:B------:R-:W-:-:S05]  /*00f0*/  LOP3.LUT R9, R0, 0xffffffc0, RZ, 0xc0, !PT ;  /* 0xffffffc000097812 */ /* 0x000fca00078ec0ff */
[----:B------:R-:W-:Y:S02]  /*0100*/  IMAD.IADD R9, R6, 0x1, -R9 ;  /* 0x0000000106097824 */ /* 0x000fe400078e0a09 */
[----:B------:R-:W3:Y:S02]  /*0110*/  LDG.E.64 R6, desc[UR4][R2.64] ;  /* 0x0000000402067981 */ /* 0x000ee4000c1e1b00 */
[----:B--2---:R-:W-:-:S06]  /*0120*/  IMAD.WIDE R4, R9, 0x4, R4 ;  /* 0x0000000409047825 */ /* 0x004fcc00078e0204 */
[----:B------:R-:W3:Y:S02]  /*0130*/  LDG.E.EL R4, desc[UR4][R4.64] ;  /* 0x0000000404047981 */ /* 0x000ee4000c2e1900 */
[--C-:B---3--:R-:W-:Y:S01]  /*0140*/  FADD R6, R6, R4.reuse ;  /* 0x0000000406067221 */ /* 0x108fe20000000000 */
[----:B------:R-:W-:-:S05]  /*0150*/  FADD R7, R7, R4 ;  /* 0x0000000407077221 */ /* 0x000fca0000000000 */
[----:B------:R-:W-:Y:S01]  /*0160*/  STG.E.64 desc[UR4][R2.64], R6 ;  /* 0x0000000602007986 */ /* 0x000fe2000c101b04 */
[----:B------:R-:W-:Y:S05]  /*0170*/  EXIT ;  /* 0x000000000000794d */ /* 0x000fea0003800000 */
.L_x_0:
[----:B------:R-:W-:-:S00]  /*0180*/  BRA `(.L_x_0) ;  /* 0xfffffffc00fc7947 */ /* 0x000fc0000383ffff */
[----:B------:R-:W-:-:S00]  /*0190*/  NOP ;  /* 0x0000000000007918 */ /* 0x000fc00000000000 */
        /* <DEDUP_REMOVED lines=14> */
.L_x_1:


//--------------------- .nv.constant0.triton_poi_fused_convolution_5 --------------------------
	.section	.nv.constant0.triton_poi_fused_convolution_5,"a",@progbits
	.sectionflags	@""
	.align	4
.nv.constant0.triton_poi_fused_convolution_5:
	.zero		548
